	.headerflags	@"EF_CUDA_TEXMODE_UNIFIED EF_CUDA_64BIT_ADDRESS EF_CUDA_SM89 EF_CUDA_VIRTUAL_SM(EF_CUDA_SM89)"
	.elftype	@"ET_EXEC"


//--------------------- .nv.info                  --------------------------
	.section	.nv.info,"",@"SHT_CUDA_INFO"
	.align	4


	//----- nvinfo : EIATTR_REGCOUNT
	.align		4
        /*0000*/ 	.byte	0x04, 0x2f
        /*0002*/ 	.short	(.L_2 - .L_1)
	.align		4
.L_1:
        /*0004*/ 	.word	index@(triton__0d1d2d3d4de5de)
        /*0008*/ 	.word	0x00000017


	//----- nvinfo : EIATTR_MAX_STACK_SIZE
	.align		4
.L_2:
        /*000c*/ 	.byte	0x04, 0x23
        /*000e*/ 	.short	(.L_4 - .L_3)
	.align		4
.L_3:
        /*0010*/ 	.word	index@(triton__0d1d2d3d4de5de)
        /*0014*/ 	.word	0x00000000


	//----- nvinfo : EIATTR_MIN_STACK_SIZE
	.align		4
.L_4:
        /*0018*/ 	.byte	0x04, 0x12
        /*001a*/ 	.short	(.L_6 - .L_5)
	.align		4
.L_5:
        /*001c*/ 	.word	index@(triton__0d1d2d3d4de5de)
        /*0020*/ 	.word	0x00000000


	//----- nvinfo : EIATTR_FRAME_SIZE
	.align		4
.L_6:
        /*0024*/ 	.byte	0x04, 0x11
        /*0026*/ 	.short	(.L_8 - .L_7)
	.align		4
.L_7:
        /*0028*/ 	.word	index@(triton__0d1d2d3d4de5de)
        /*002c*/ 	.word	0x00000000
.L_8:


//--------------------- .nv.info.triton__0d1d2d3d4de5de --------------------------
	.section	.nv.info.triton__0d1d2d3d4de5de,"",@"SHT_CUDA_INFO"
	.align	4


	//----- nvinfo : EIATTR_CUDA_API_VERSION
	.align		4
        /*0000*/ 	.byte	0x04, 0x37
        /*0002*/ 	.short	(.L_10 - .L_9)
.L_9:
        /*0004*/ 	.word	0x0000007b


	//----- nvinfo : EIATTR_PARAM_CBANK
	.align		4
.L_10:
        /*0008*/ 	.byte	0x04, 0x0a
        /*000a*/ 	.short	(.L_12 - .L_11)
	.align		4
.L_11:
        /*000c*/ 	.word	index@(.nv.constant0.triton__0d1d2d3d4de5de)
        /*0010*/ 	.short	0x0160
        /*0012*/ 	.short	0x0028


	//----- nvinfo : EIATTR_CBANK_PARAM_SIZE
	.align		4
.L_12:
        /*0014*/ 	.byte	0x03, 0x19
        /*0016*/ 	.short	0x0028


	//----- nvinfo : EIATTR_KPARAM_INFO
	.align		4
        /*0018*/ 	.byte	0x04, 0x17
        /*001a*/ 	.short	(.L_14 - .L_13)
.L_13:
        /*001c*/ 	.word	0x00000000
        /*0020*/ 	.short	0x0005
        /*0022*/ 	.short	0x0024
        /*0024*/ 	.byte	0x00, 0xf0, 0x11, 0x00


	//----- nvinfo : EIATTR_KPARAM_INFO
	.align		4
.L_14:
        /*0028*/ 	.byte	0x04, 0x17
        /*002a*/ 	.short	(.L_16 - .L_15)
.L_15:
        /*002c*/ 	.word	0x00000000
        /*0030*/ 	.short	0x0004
        /*0032*/ 	.short	0x0020
        /*0034*/ 	.byte	0x00, 0xf0, 0x11, 0x00


	//----- nvinfo : EIATTR_KPARAM_INFO
	.align		4
.L_16:
        /*0038*/ 	.byte	0x04, 0x17
        /*003a*/ 	.short	(.L_18 - .L_17)
.L_17:
        /*003c*/ 	.word	0x00000000
        /*0040*/ 	.short	0x0003
        /*0042*/ 	.short	0x0018
        /*0044*/ 	.byte	0x00, 0xf0, 0x21, 0x00


	//----- nvinfo : EIATTR_KPARAM_INFO
	.align		4
.L_18:
        /*0048*/ 	.byte	0x04, 0x17
        /*004a*/ 	.short	(.L_20 - .L_19)
.L_19:
        /*004c*/ 	.word	0x00000000
        /*0050*/ 	.short	0x0002
        /*0052*/ 	.short	0x0010
        /*0054*/ 	.byte	0x00, 0xf0, 0x21, 0x00


	//----- nvinfo : EIATTR_KPARAM_INFO
	.align		4
.L_20:
        /*0058*/ 	.byte	0x04, 0x17
        /*005a*/ 	.short	(.L_22 - .L_21)
.L_21:
        /*005c*/ 	.word	0x00000000
        /*0060*/ 	.short	0x0001
        /*0062*/ 	.short	0x0008
        /*0064*/ 	.byte	0x00, 0xf0, 0x21, 0x00


	//----- nvinfo : EIATTR_KPARAM_INFO
	.align		4
.L_22:
        /*0068*/ 	.byte	0x04, 0x17
        /*006a*/ 	.short	(.L_24 - .L_23)
.L_23:
        /*006c*/ 	.word	0x00000000
        /*0070*/ 	.short	0x0000
        /*0072*/ 	.short	0x0000
        /*0074*/ 	.byte	0x00, 0xf0, 0x21, 0x00


	//----- nvinfo : EIATTR_MAXREG_COUNT
	.align		4
.L_24:
        /*0078*/ 	.byte	0x03, 0x1b
        /*007a*/ 	.short	0x00ff


	//----- nvinfo : EIATTR_COOP_GROUP_MASK_REGIDS
	.align		4
        /*007c*/ 	.byte	0x04, 0x29
        /*007e*/ 	.short	(.L_26 - .L_25)


	//   ....[0]....
.L_25:
        /*0080*/ 	.word	0xffffffff


	//   ....[1]....
        /*0084*/ 	.word	0xffffffff


	//   ....[2]....
        /*0088*/ 	.word	0xffffffff


	//   ....[3]....
        /*008c*/ 	.word	0xffffffff


	//   ....[4]....
        /*0090*/ 	.word	0xffffffff


	//   ....[5]....
        /*0094*/ 	.word	0xffffffff


	//   ....[6]....
        /*0098*/ 	.word	0xffffffff


	//   ....[7]....
        /*009c*/ 	.word	0xffffffff


	//   ....[8]....
        /*00a0*/ 	.word	0xffffffff


	//   ....[9]....
        /*00a4*/ 	.word	0xffffffff


	//   ....[10]....
        /*00a8*/ 	.word	0xffffffff


	//   ....[11]....
        /*00ac*/ 	.word	0xffffffff


	//   ....[12]....
        /*00b0*/ 	.word	0xffffffff


	//   ....[13]....
        /*00b4*/ 	.word	0xffffffff


	//----- nvinfo : EIATTR_COOP_GROUP_INSTR_OFFSETS
	.align		4
.L_26:
        /*00b8*/ 	.byte	0x04, 0x28
        /*00ba*/ 	.short	(.L_28 - .L_27)


	//   ....[0]....
.L_27:
        /*00bc*/ 	.word	0x00000900


	//   ....[1]....
        /*00c0*/ 	.word	0x00000940


	//   ....[2]....
        /*00c4*/ 	.word	0x00000980


	//   ....[3]....
        /*00c8*/ 	.word	0x000009c0


	//   ....[4]....
        /*00cc*/ 	.word	0x00000a10


	//   ....[5]....
        /*00d0*/ 	.word	0x00000a90


	//   ....[6]....
        /*00d4*/ 	.word	0x00000b10


	//   ....[7]....
        /*00d8*/ 	.word	0x00000d40


	//   ....[8]....
        /*00dc*/ 	.word	0x00000d60


	//   ....[9]....
        /*00e0*/ 	.word	0x00000d80


	//   ....[10]....
        /*00e4*/ 	.word	0x00000da0


	//   ....[11]....
        /*00e8*/ 	.word	0x00000dc0


	//   ....[12]....
        /*00ec*/ 	.word	0x00000e30


	//   ....[13]....
        /*00f0*/ 	.word	0x00000e50


	//----- nvinfo : EIATTR_EXIT_INSTR_OFFSETS
	.align		4
.L_28:
        /*00f4*/ 	.byte	0x04, 0x1c
        /*00f6*/ 	.short	(.L_30 - .L_29)


	//   ....[0]....
.L_29:
        /*00f8*/ 	.word	0x00001050


	//   ....[1]....
        /*00fc*/ 	.word	0x00001070


	//----- nvinfo : EIATTR_MAX_THREADS
	.align		4
.L_30:
        /*0100*/ 	.byte	0x04, 0x05
        /*0102*/ 	.short	(.L_32 - .L_31)
.L_31:
        /*0104*/ 	.word	0x00000080
        /*0108*/ 	.word	0x00000001
        /*010c*/ 	.word	0x00000001


	//----- nvinfo : EIATTR_CRS_STACK_SIZE
	.align		4
.L_32:
        /*0110*/ 	.byte	0x04, 0x1e
        /*0112*/ 	.short	(.L_34 - .L_33)
.L_33:
        /*0114*/ 	.word	0x00000000
.L_34:


//--------------------- .nv.rel.action            --------------------------
	.section	.nv.rel.action,"",@"SHT_CUDA_RELOCINFO"
	.align	8
	.sectionentsize	8
        /*0000*/ 	.byte	0x73, 0x00, 0x00, 0x00, 0x00, 0x00, 0x00, 0x00, 0x00, 0x00, 0x00, 0x11, 0x25, 0x00, 0x05, 0x36


//--------------------- .nv.constant0.triton__0d1d2d3d4de5de --------------------------
	.section	.nv.constant0.triton__0d1d2d3d4de5de,"a",@progbits
	.align	4
.nv.constant0.triton__0d1d2d3d4de5de:
	.zero		392


//--------------------- .text.triton__0d1d2d3d4de5de --------------------------
	.section	.text.triton__0d1d2d3d4de5de,"ax",@progbits
	.sectionflags	@"SHF_BARRIERS=1"
	.sectioninfo	@"SHI_REGISTERS=23"
	.align	128
        .global         triton__0d1d2d3d4de5de
        .type           triton__0d1d2d3d4de5de,@function
        .size           triton__0d1d2d3d4de5de,(.L_x_13 - triton__0d1d2d3d4de5de)
        .other          triton__0d1d2d3d4de5de,@"STO_CUDA_ENTRY STV_DEFAULT"
triton__0d1d2d3d4de5de:
.text.triton__0d1d2d3d4de5de:
[----:B------:R-:W-:-:S02]  /*0000*/  MOV R1, c[0x0][0x28] ;  /* 0x00000a0000017a02 */ /* 0x000fc40000000f00 */
[----:B------:R-:W0:Y:S01]  /*0010*/  S2R R4, SR_TID.X ;  /* 0x0000000000047919 */ /* 0x000e220000002100 */
[----:B------:R-:W-:Y:S01]  /*0020*/  MOV R6, 0x2 ;  /* 0x0000000200067802 */ /* 0x000fe20000000f00 */
[----:B------:R-:W-:Y:S02]  /*0030*/  ULDC.64 UR4, c[0x0][0x118] ;  /* 0x0000460000047ab9 */ /* 0x000fe40000000a00 */
[----:B------:R-:W1:Y:S01]  /*0040*/  S2R R2, SR_CTAID.X ;  /* 0x0000000000027919 */ /* 0x000e620000002500 */
[----:B0-----:R-:W-:-:S04]  /*0050*/  LOP3.LUT R12, R4, 0x7f, RZ, 0xc0, !PT ;  /* 0x0000007f040c7812 */ /* 0x001fc800078ec0ff */
[----:B------:R-:W-:-:S04]  /*0060*/  SHF.L.U32 R5, R12, 0x2, RZ ;  /* 0x000000020c057819 */ /* 0x000fc800000006ff */
[----:B-1----:R-:W-:-:S05]  /*0070*/  LEA R3, R2, R5, 0x9 ;  /* 0x0000000502037211 */ /* 0x002fca00078e48ff */
[----:B------:R-:W-:-:S06]  /*0080*/  IMAD.WIDE R6, R3, R6, c[0x0][0x160] ;  /* 0x0000580003067625 */ /* 0x000fcc00078e0206 */
[----:B------:R-:W2:Y:S01]  /*0090*/  LDG.E.64 R6, [R6.64] ;  /* 0x0000000406067981 */ /* 0x000ea2000c1e1b00 */
[----:B------:R-:W-:Y:S01]  /*00a0*/  BSSY B0, `(.L_x_0) ;  /* 0x0000022000007945 */ /* 0x000fe20003800000 */
[----:B--2---:R-:W-:Y:S02]  /*00b0*/  SHF.L.U32 R0, R6, 0x10, RZ ;  /* 0x0000001006007819 */ /* 0x004fe400000006ff */
[C---:B------:R-:W-:Y:S02]  /*00c0*/  PRMT R8, R7.reuse, 0x7632, R8 ;  /* 0x0000763207087816 */ /* 0x040fe40000000008 */
[----:B------:R-:W-:Y:S01]  /*00d0*/  SHF.L.U32 R9, R7, 0x10, RZ ;  /* 0x0000001007097819 */ /* 0x000fe200000006ff */
[----:B------:R-:W-:Y:S01]  /*00e0*/  FMUL R0, R0, 0.0625 ;  /* 0x3d80000000007820 */ /* 0x000fe20000400000 */
[----:B------:R-:W-:-:S03]  /*00f0*/  SHF.L.U32 R8, R8, 0x10, RZ ;  /* 0x0000001008087819 */ /* 0x000fc600000006ff */
[----:B------:R-:W-:Y:S01]  /*0100*/  FMUL R10, R0, 0.019999999552965164185 ;  /* 0x3ca3d70a000a7820 */ /* 0x000fe20000400000 */
[----:B------:R-:W-:Y:S01]  /*0110*/  PRMT R0, R6, 0x7632, R0 ;  /* 0x0000763206007816 */ /* 0x000fe20000000000 */
[----:B------:R-:W-:Y:S01]  /*0120*/  FMUL R6, R9, 0.0625 ;  /* 0x3d80000009067820 */ /* 0x000fe20000400000 */
[----:B------:R-:W-:Y:S01]  /*0130*/  FMUL R8, R8, 0.0625 ;  /* 0x3d80000008087820 */ /* 0x000fe20000400000 */
[----:B------:R-:W-:Y:S01]  /*0140*/  FADD.FTZ R11, |R10|, -RZ ;  /* 0x800000ff0a0b7221 */ /* 0x000fe20000010200 */
[----:B------:R-:W-:Y:S01]  /*0150*/  SHF.L.U32 R0, R0, 0x10, RZ ;  /* 0x0000001000007819 */ /* 0x000fe200000006ff */
[----:B------:R-:W-:-:S03]  /*0160*/  FMUL R6, R6, 0.019999999552965164185 ;  /* 0x3ca3d70a06067820 */ /* 0x000fc60000400000 */
[----:B------:R-:W-:Y:S01]  /*0170*/  FSETP.GE.AND P0, PT, R11, 0.60000002384185791016, PT ;  /* 0x3f19999a0b00780b */ /* 0x000fe20003f06000 */
[----:B------:R-:W-:-:S04]  /*0180*/  FMUL R0, R0, 0.0625 ;  /* 0x3d80000000007820 */ /* 0x000fc80000400000 */
[----:B------:R-:W-:-:S08]  /*0190*/  FMUL R9, R0, 0.019999999552965164185 ;  /* 0x3ca3d70a00097820 */ /* 0x000fd00000400000 */
[----:B------:R-:W-:Y:S05]  /*01a0*/  @!P0 BRA `(.L_x_1) ;  /* 0x000000a000008947 */ /* 0x000fea0003800000 */
[C---:B------:R-:W-:Y:S01]  /*01b0*/  FMUL R0, R11.reuse, 2.8853900432586669922 ;  /* 0x4038aa3b0b007820 */ /* 0x040fe20000400000 */
[----:B------:R-:W-:Y:S01]  /*01c0*/  IMAD.MOV.U32 R14, RZ, RZ, 0x3f800000 ;  /* 0x3f800000ff0e7424 */ /* 0x000fe200078e00ff */
[----:B------:R-:W-:-:S04]  /*01d0*/  FSETP.GE.AND P0, PT, R11, 9.010913848876953125, PT ;  /* 0x41102cb40b00780b */ /* 0x000fc80003f06000 */
[----:B------:R-:W0:Y:S02]  /*01e0*/  MUFU.EX2 R0, R0 ;  /* 0x0000000000007308 */ /* 0x000e240000000800 */
[----:B0-----:R-:W-:-:S06]  /*01f0*/  FADD R13, R0, 1 ;  /* 0x3f800000000d7421 */ /* 0x001fcc0000000000 */
[----:B------:R-:W0:Y:S02]  /*0200*/  MUFU.RCP R13, R13 ;  /* 0x0000000d000d7308 */ /* 0x000e240000001000 */
[----:B0-----:R-:W-:-:S05]  /*0210*/  FFMA.FTZ R7, R13, -2, R14 ;  /* 0xc00000000d077823 */ /* 0x001fca000001000e */
[----:B------:R-:W-:-:S04]  /*0220*/  FSEL R7, R7, 1, !P0 ;  /* 0x3f80000007077808 */ /* 0x000fc80004000000 */
[----:B------:R-:W-:Y:S01]  /*0230*/  LOP3.LUT R7, R7, 0x80000000, R10, 0xf8, !PT ;  /* 0x8000000007077812 */ /* 0x000fe200078ef80a */
[----:B------:R-:W-:Y:S05]  /*0240*/  BRA `(.L_x_2) ;  /* 0x0000007000007947 */ /* 0x000fea0003800000 */
.L_x_1:
[----:B------:R-:W-:Y:S01]  /*0250*/  MOV R0, 0x3c80f082 ;  /* 0x3c80f08200007802 */ /* 0x000fe20000000f00 */
[----:B------:R-:W-:-:S04]  /*0260*/  FMUL R7, R10, R10 ;  /* 0x0000000a0a077220 */ /* 0x000fc80000400000 */
[----:B------:R-:W-:-:S04]  /*0270*/  FFMA.FTZ R0, R7, R0, -0.052303962409496307373 ;  /* 0xbd563cae07007423 */ /* 0x000fc80000010000 */
[----:B------:R-:W-:-:S04]  /*0280*/  FFMA.FTZ R0, R7, R0, 0.1331529766321182251 ;  /* 0x3e08594107007423 */ /* 0x000fc80000010000 */
[----:B------:R-:W-:-:S04]  /*0290*/  FFMA.FTZ R0, R7, R0, -0.33332768082618713379 ;  /* 0xbeaaa9ed07007423 */ /* 0x000fc80000010000 */
[----:B------:R-:W-:-:S04]  /*02a0*/  FFMA.FTZ R7, R7, R0, RZ ;  /* 0x0000000007077223 */ /* 0x000fc800000100ff */
[----:B------:R-:W-:-:S02]  /*02b0*/  FFMA.FTZ R7, R10, R7, R10 ;  /* 0x000000070a077223 */ /* 0x000fc4000001000a */
.L_x_2:
[----:B------:R-:W-:Y:S05]  /*02c0*/  BSYNC B0 ;  /* 0x0000000000007941 */ /* 0x000fea0003800000 */
.L_x_0:
[----:B------:R-:W-:Y:S01]  /*02d0*/  FADD.FTZ R13, |R9|, -RZ ;  /* 0x800000ff090d7221 */ /* 0x000fe20000010200 */
[----:B------:R-:W-:Y:S01]  /*02e0*/  BSSY B0, `(.L_x_3) ;  /* 0x0000015000007945 */ /* 0x000fe20003800000 */
[----:B------:R-:W-:-:S03]  /*02f0*/  FMUL R8, R8, 0.019999999552965164185 ;  /* 0x3ca3d70a08087820 */ /* 0x000fc60000400000 */
[----:B------:R-:W-:-:S13]  /*0300*/  FSETP.GE.AND P0, PT, R13, 0.60000002384185791016, PT ;  /* 0x3f19999a0d00780b */ /* 0x000fda0003f06000 */
[----:B------:R-:W-:Y:S05]  /*0310*/  @!P0 BRA `(.L_x_4) ;  /* 0x000000a000008947 */ /* 0x000fea0003800000 */
[C---:B------:R-:W-:Y:S01]  /*0320*/  FMUL R0, R13.reuse, 2.8853900432586669922 ;  /* 0x4038aa3b0d007820 */ /* 0x040fe20000400000 */
[----:B------:R-:W-:Y:S02]  /*0330*/  MOV R11, 0x3f800000 ;  /* 0x3f800000000b7802 */ /* 0x000fe40000000f00 */
[----:B------:R-:W-:-:S03]  /*0340*/  FSETP.GE.AND P0, PT, R13, 9.010913848876953125, PT ;  /* 0x41102cb40d00780b */ /* 0x000fc60003f06000 */
[----:B------:R-:W0:Y:S02]  /*0350*/  MUFU.EX2 R0, R0 ;  /* 0x0000000000007308 */ /* 0x000e240000000800 */
[----:B0-----:R-:W-:-:S06]  /*0360*/  FADD R10, R0, 1 ;  /* 0x3f800000000a7421 */ /* 0x001fcc0000000000 */
[----:B------:R-:W0:Y:S02]  /*0370*/  MUFU.RCP R10, R10 ;  /* 0x0000000a000a7308 */ /* 0x000e240000001000 */
[----:B0-----:R-:W-:-:S05]  /*0380*/  FFMA.FTZ R11, R10, -2, R11 ;  /* 0xc00000000a0b7823 */ /* 0x001fca000001000b */
[----:B------:R-:W-:-:S04]  /*0390*/  FSEL R14, R11, 1, !P0 ;  /* 0x3f8000000b0e7808 */ /* 0x000fc80004000000 */
[----:B------:R-:W-:Y:S01]  /*03a0*/  LOP3.LUT R9, R14, 0x80000000, R9, 0xf8, !PT ;  /* 0x800000000e097812 */ /* 0x000fe200078ef809 */
[----:B------:R-:W-:Y:S05]  /*03b0*/  BRA `(.L_x_5) ;  /* 0x0000007000007947 */ /* 0x000fea0003800000 */
.L_x_4:
[----:B------:R-:W-:Y:S01]  /*03c0*/  MOV R0, 0x3c80f082 ;  /* 0x3c80f08200007802 */ /* 0x000fe20000000f00 */
[----:B------:R-:W-:-:S04]  /*03d0*/  FMUL R11, R9, R9 ;  /* 0x00000009090b7220 */ /* 0x000fc80000400000 */
[----:B------:R-:W-:-:S04]  /*03e0*/  FFMA.FTZ R0, R11, R0, -0.052303962409496307373 ;  /* 0xbd563cae0b007423 */ /* 0x000fc80000010000 */
[----:B------:R-:W-:-:S04]  /*03f0*/  FFMA.FTZ R0, R11, R0, 0.1331529766321182251 ;  /* 0x3e0859410b007423 */ /* 0x000fc80000010000 */
[----:B------:R-:W-:-:S04]  /*0400*/  FFMA.FTZ R0, R11, R0, -0.33332768082618713379 ;  /* 0xbeaaa9ed0b007423 */ /* 0x000fc80000010000 */
[----:B------:R-:W-:-:S04]  /*0410*/  FFMA.FTZ R0, R11, R0, RZ ;  /* 0x000000000b007223 */ /* 0x000fc800000100ff */
[----:B------:R-:W-:-:S02]  /*0420*/  FFMA.FTZ R9, R9, R0, R9 ;  /* 0x0000000009097223 */ /* 0x000fc40000010009 */
.L_x_5:
[----:B------:R-:W-:Y:S05]  /*0430*/  BSYNC B0 ;  /* 0x0000000000007941 */ /* 0x000fea0003800000 */
.L_x_3:
[----:B------:R-:W-:Y:S01]  /*0440*/  FADD.FTZ R13, |R6|, -RZ ;  /* 0x800000ff060d7221 */ /* 0x000fe20000010200 */
[----:B------:R-:W-:Y:S04]  /*0450*/  BSSY B0, `(.L_x_6) ;  /* 0x0000014000007945 */ /* 0x000fe80003800000 */
        /* <DEDUP_REMOVED lines=12> */
.L_x_7:
[----:B------:R-:W-:Y:S01]  /*0520*/  IMAD.MOV.U32 R0, RZ, RZ, 0x3c80f082 ;  /* 0x3c80f082ff007424 */ /* 0x000fe200078e00ff */
[----:B------:R-:W-:-:S04]  /*0530*/  FMUL R11, R6, R6 ;  /* 0x00000006060b7220 */ /* 0x000fc80000400000 */
[----:B------:R-:W-:-:S04]  /*0540*/  FFMA.FTZ R0, R11, R0, -0.052303962409496307373 ;  /* 0xbd563cae0b007423 */ /* 0x000fc80000010000 */
[----:B------:R-:W-:-:S04]  /*0550*/  FFMA.FTZ R0, R11, R0, 0.1331529766321182251 ;  /* 0x3e0859410b007423 */ /* 0x000fc80000010000 */
[----:B------:R-:W-:-:S04]  /*0560*/  FFMA.FTZ R0, R11, R0, -0.33332768082618713379 ;  /* 0xbeaaa9ed0b007423 */ /* 0x000fc80000010000 */
[----:B------:R-:W-:-:S04]  /*0570*/  FFMA.FTZ R11, R11, R0, RZ ;  /* 0x000000000b0b7223 */ /* 0x000fc800000100ff */
[----:B------:R-:W-:-:S02]  /*0580*/  FFMA.FTZ R10, R6, R11, R6 ;  /* 0x0000000b060a7223 */ /* 0x000fc40000010006 */
.L_x_8:
[----:B------:R-:W-:Y:S05]  /*0590*/  BSYNC B0 ;  /* 0x0000000000007941 */ /* 0x000fea0003800000 */
.L_x_6:
[----:B------:R-:W-:Y:S01]  /*05a0*/  FADD.FTZ R15, |R8|, -RZ ;  /* 0x800000ff080f7221 */ /* 0x000fe20000010200 */
[----:B------:R-:W-:Y:S01]  /*05b0*/  BSSY B0, `(.L_x_9) ;  /* 0x0000015000007945 */ /* 0x000fe20003800000 */
[----:B------:R-:W-:-:S03]  /*05c0*/  SHF.R.S32.HI R6, RZ, 0x1f, R3 ;  /* 0x0000001fff067819 */ /* 0x000fc60000011403 */
        /* <DEDUP_REMOVED lines=12> */
.L_x_10:
[----:B------:R-:W-:Y:S01]  /*0690*/  MOV R0, 0x3c80f082 ;  /* 0x3c80f08200007802 */ /* 0x000fe20000000f00 */
[----:B------:R-:W-:-:S04]  /*06a0*/  FMUL R11, R8, R8 ;  /* 0x00000008080b7220 */ /* 0x000fc80000400000 */
[----:B------:R-:W-:-:S04]  /*06b0*/  FFMA.FTZ R0, R11, R0, -0.052303962409496307373 ;  /* 0xbd563cae0b007423 */ /* 0x000fc80000010000 */
[----:B------:R-:W-:-:S04]  /*06c0*/  FFMA.FTZ R0, R11, R0, 0.1331529766321182251 ;  /* 0x3e0859410b007423 */ /* 0x000fc80000010000 */
[----:B------:R-:W-:-:S04]  /*06d0*/  FFMA.FTZ R0, R11, R0, -0.33332768082618713379 ;  /* 0xbeaaa9ed0b007423 */ /* 0x000fc80000010000 */
[----:B------:R-:W-:-:S04]  /*06e0*/  FFMA.FTZ R11, R11, R0, RZ ;  /* 0x000000000b0b7223 */ /* 0x000fc800000100ff */
[----:B------:R-:W-:-:S02]  /*06f0*/  FFMA.FTZ R8, R8, R11, R8 ;  /* 0x0000000b08087223 */ /* 0x000fc40000010008 */
.L_x_11:
[----:B------:R-:W-:Y:S05]  /*0700*/  BSYNC B0 ;  /* 0x0000000000007941 */ /* 0x000fea0003800000 */
.L_x_9:
[----:B------:R-:W-:-:S04]  /*0710*/  SHF.R.S32.HI R11, RZ, 0x1f, R2 ;  /* 0x0000001fff0b7819 */ /* 0x000fc80000011402 */
[----:B------:R-:W-:-:S04]  /*0720*/  LEA.HI R11, R11, R2, RZ, 0x9 ;  /* 0x000000020b0b7211 */ /* 0x000fc800078f48ff */
[----:B------:R-:W-:-:S04]  /*0730*/  LOP3.LUT R11, R11, 0xfffffe00, RZ, 0xc0, !PT ;  /* 0xfffffe000b0b7812 */ /* 0x000fc800078ec0ff */
[----:B------:R-:W-:Y:S02]  /*0740*/  IADD3 R14, -R11, R2, RZ ;  /* 0x000000020b0e7210 */ /* 0x000fe40007ffe1ff */
[C---:B------:R-:W-:Y:S02]  /*0750*/  IADD3 R11, R5.reuse, 0x1, RZ ;  /* 0x00000001050b7810 */ /* 0x040fe40007ffe0ff */
[-C--:B------:R-:W-:Y:S02]  /*0760*/  ISETP.GT.AND P0, PT, R5, R14.reuse, PT ;  /* 0x0000000e0500720c */ /* 0x080fe40003f04270 */
[----:B------:R-:W-:Y:S02]  /*0770*/  ISETP.GT.AND P1, PT, R11, R14, PT ;  /* 0x0000000e0b00720c */ /* 0x000fe40003f24270 */
[----:B------:R-:W-:Y:S02]  /*0780*/  FSEL R16, RZ, -INF , !P0 ;  /* 0xff800000ff107808 */ /* 0x000fe40004000000 */
[----:B------:R-:W-:-:S03]  /*0790*/  FSEL R18, RZ, -INF , !P1 ;  /* 0xff800000ff127808 */ /* 0x000fc60004800000 */
[----:B------:R-:W-:Y:S01]  /*07a0*/  FFMA R20, R7, 50, R16 ;  /* 0x4248000007147823 */ /* 0x000fe20000000010 */
[----:B------:R-:W-:Y:S01]  /*07b0*/  IADD3 R7, R5, 0x2, RZ ;  /* 0x0000000205077810 */ /* 0x000fe20007ffe0ff */
[----:B------:R-:W-:Y:S01]  /*07c0*/  FFMA R11, R9, 50, R18 ;  /* 0x42480000090b7823 */ /* 0x000fe20000000012 */
[----:B------:R-:W-:Y:S02]  /*07d0*/  IADD3 R5, R5, 0x3, RZ ;  /* 0x0000000305057810 */ /* 0x000fe40007ffe0ff */
[C---:B------:R-:W-:Y:S02]  /*07e0*/  FSETP.NAN.AND P1, PT, R20.reuse, R20, PT ;  /* 0x000000141400720b */ /* 0x040fe40003f28000 */
[----:B------:R-:W-:-:S04]  /*07f0*/  FSETP.GT.AND P0, PT, R20, R11, PT ;  /* 0x0000000b1400720b */ /* 0x000fc80003f04000 */
[C---:B------:R-:W-:Y:S02]  /*0800*/  FSEL R9, R20.reuse, R11, P0 ;  /* 0x0000000b14097208 */ /* 0x040fe40000000000 */
[----:B------:R-:W-:Y:S02]  /*0810*/  ISETP.GT.AND P0, PT, R7, R14, PT ;  /* 0x0000000e0700720c */ /* 0x000fe40003f04270 */
[----:B------:R-:W-:Y:S02]  /*0820*/  FSEL R16, R20, R9, P1 ;  /* 0x0000000914107208 */ /* 0x000fe40000800000 */
[----:B------:R-:W-:Y:S02]  /*0830*/  FSEL R7, RZ, -INF , !P0 ;  /* 0xff800000ff077808 */ /* 0x000fe40004000000 */
[----:B------:R-:W-:Y:S02]  /*0840*/  FSETP.NAN.AND P2, PT, R16, R16, PT ;  /* 0x000000101000720b */ /* 0x000fe40003f48000 */
[----:B------:R-:W-:Y:S01]  /*0850*/  ISETP.GT.AND P0, PT, R5, R14, PT ;  /* 0x0000000e0500720c */ /* 0x000fe20003f04270 */
[----:B------:R-:W-:Y:S01]  /*0860*/  FFMA R15, R10, 50, R7 ;  /* 0x424800000a0f7823 */ /* 0x000fe20000000007 */
[----:B------:R-:W-:-:S02]  /*0870*/  SHF.R.U32.HI R7, RZ, 0x3, R4 ;  /* 0x00000003ff077819 */ /* 0x000fc40000011604 */
[----:B------:R-:W-:Y:S02]  /*0880*/  FSEL R5, RZ, -INF , !P0 ;  /* 0xff800000ff057808 */ /* 0x000fe40004000000 */
[----:B------:R-:W-:-:S03]  /*0890*/  FSETP.GT.AND P1, PT, R16, R15, PT ;  /* 0x0000000f1000720b */ /* 0x000fc60003f24000 */
[----:B------:R-:W-:Y:S02]  /*08a0*/  FFMA R17, R8, 50, R5 ;  /* 0x4248000008117823 */ /* 0x000fe40000000005 */
[----:B------:R-:W-:-:S04]  /*08b0*/  @!P2 FSEL R16, R16, R15, P1 ;  /* 0x0000000f1010a208 */ /* 0x000fc80000800000 */
[C---:B------:R-:W-:Y:S02]  /*08c0*/  FSETP.NAN.AND P1, PT, R16.reuse, R16, PT ;  /* 0x000000101000720b */ /* 0x040fe40003f28000 */
[----:B------:R-:W-:-:S11]  /*08d0*/  FSETP.GT.AND P0, PT, R16, R17, PT ;  /* 0x000000111000720b */ /* 0x000fd60003f04000 */
[----:B------:R-:W-:-:S04]  /*08e0*/  @!P1 FSEL R16, R16, R17, P0 ;  /* 0x0000001110109208 */ /* 0x000fc80000000000 */
[C---:B------:R-:W-:Y:S01]  /*08f0*/  FSETP.NAN.AND P1, PT, R16.reuse, R16, PT ;  /* 0x000000101000720b */ /* 0x040fe20003f28000 */
[----:B------:R-:W0:Y:S02]  /*0900*/  SHFL.BFLY PT, R5, R16, 0x10, 0x1f ;  /* 0x0e001f0010057f89 */ /* 0x000e2400000e0000 */
[----:B0-----:R-:W-:-:S13]  /*0910*/  FSETP.GT.AND P0, PT, R16, R5, PT ;  /* 0x000000051000720b */ /* 0x001fda0003f04000 */
        /* <DEDUP_REMOVED lines=12> */
[----:B------:R-:W-:Y:S02]  /*09e0*/  @!P0 FSEL R16, R16, R5, P1 ;  /* 0x0000000510108208 */ /* 0x000fe40000800000 */
[----:B------:R-:W-:Y:S02]  /*09f0*/  LOP3.LUT P1, RZ, R4, 0x1f, RZ, 0xc0, !PT ;  /* 0x0000001f04ff7812 */ /* 0x000fe4000782c0ff */
[C---:B------:R-:W-:Y:S01]  /*0a00*/  FSETP.NAN.AND P2, PT, R16.reuse, R16, PT ;  /* 0x000000101000720b */ /* 0x040fe20003f48000 */
[----:B------:R-:W0:Y:S02]  /*0a10*/  SHFL.BFLY PT, R5, R16, 0x1, 0x1f ;  /* 0x0c201f0010057f89 */ /* 0x000e2400000e0000 */
[----:B0-----:R-:W-:-:S13]  /*0a20*/  FSETP.GT.AND P0, PT, R16, R5, PT ;  /* 0x000000051000720b */ /* 0x001fda0003f04000 */
[----:B------:R-:W-:Y:S02]  /*0a30*/  @!P0 FSEL R16, R16, R5, P2 ;  /* 0x0000000510108208 */ /* 0x000fe40001000000 */
[----:B------:R-:W-:Y:S02]  /*0a40*/  ISETP.GE.AND P2, PT, R4, 0x4, PT ;  /* 0x000000040400780c */ /* 0x000fe40003f46270 */
[----:B------:R-:W-:-:S05]  /*0a50*/  LOP3.LUT R5, R7, 0xc, RZ, 0xc0, !PT ;  /* 0x0000000c07057812 */ /* 0x000fca00078ec0ff */
[----:B------:R-:W-:Y:S04]  /*0a60*/  @!P1 STS [R5], R16 ;  /* 0x0000001005009388 */ /* 0x000fe80000000800 */
[----:B------:R-:W-:Y:S06]  /*0a70*/  BAR.SYNC 0x0 ;  /* 0x0000000000007b1d */ /* 0x000fec0000000000 */
[----:B------:R-:W0:Y:S04]  /*0a80*/  @!P2 LDS R8, [R4.X4] ;  /* 0x000000000408a984 */ /* 0x000e280000004800 */
[----:B0-----:R-:W0:Y:S01]  /*0a90*/  SHFL.BFLY PT, R7, R8, 0x2, 0x1f ;  /* 0x0c401f0008077f89 */ /* 0x001e2200000e0000 */
[----:B------:R-:W-:-:S02]  /*0aa0*/  FSETP.NAN.AND P3, PT, R8, R8, PT ;  /* 0x000000080800720b */ /* 0x000fc40003f68000 */
[----:B0-----:R-:W-:-:S04]  /*0ab0*/  FSETP.GT.AND P0, PT, R8, R7, PT ;  /* 0x000000070800720b */ /* 0x001fc80003f04000 */
[----:B------:R-:W-:Y:S02]  /*0ac0*/  FSEL R7, R8, R7, P0 ;  /* 0x0000000708077208 */ /* 0x000fe40000000000 */
[----:B------:R-:W-:Y:S02]  /*0ad0*/  LOP3.LUT P0, RZ, R4, 0x3, RZ, 0xc0, !PT ;  /* 0x0000000304ff7812 */ /* 0x000fe4000780c0ff */
[----:B------:R-:W-:Y:S02]  /*0ae0*/  FSEL R9, R8, R7, P3 ;  /* 0x0000000708097208 */ /* 0x000fe40001800000 */
[----:B------:R-:W-:Y:S02]  /*0af0*/  ISETP.LT.AND P0, PT, R4, 0x4, !P0 ;  /* 0x000000040400780c */ /* 0x000fe40004701270 */
[C---:B------:R-:W-:Y:S01]  /*0b00*/  FSETP.NAN.AND P4, PT, R9.reuse, R9, PT ;  /* 0x000000090900720b */ /* 0x040fe20003f88000 */
[----:B------:R-:W0:Y:S02]  /*0b10*/  SHFL.BFLY PT, R10, R9, 0x1, 0x1f ;  /* 0x0c201f00090a7f89 */ /* 0x000e2400000e0000 */
[----:B0-----:R-:W-:-:S13]  /*0b20*/  FSETP.GT.AND P3, PT, R9, R10, PT ;  /* 0x0000000a0900720b */ /* 0x001fda0003f64000 */
[----:B------:R-:W-:-:S05]  /*0b30*/  @!P3 FSEL R9, R9, R10, P4 ;  /* 0x0000000a0909b208 */ /* 0x000fca0002000000 */
[----:B------:R-:W-:Y:S04]  /*0b40*/  @P0 STS [R4.X4], R9 ;  /* 0x0000000904000388 */ /* 0x000fe80000004800 */
[----:B------:R-:W-:Y:S06]  /*0b50*/  BAR.SYNC 0x0 ;  /* 0x0000000000007b1d */ /* 0x000fec0000000000 */
[----:B------:R-:W0:Y:S02]  /*0b60*/  LDS R7, [RZ] ;  /* 0x00000000ff077984 */ /* 0x000e240000000800 */
[----:B0-----:R-:W-:-:S04]  /*0b70*/  FADD R7, RZ, R7 ;  /* 0x00000007ff077221 */ /* 0x001fc80000000000 */
[--C-:B------:R-:W-:Y:S01]  /*0b80*/  FADD R8, R20, -R7.reuse ;  /* 0x8000000714087221 */ /* 0x100fe20000000000 */
[----:B------:R-:W-:-:S03]  /*0b90*/  FADD R10, R15, -R7 ;  /* 0x800000070f0a7221 */ /* 0x000fc60000000000 */
[----:B------:R-:W-:Y:S01]  /*0ba0*/  FMUL R13, R8, 1.4426950216293334961 ;  /* 0x3fb8aa3b080d7820 */ /* 0x000fe20000400000 */
[----:B------:R-:W-:Y:S01]  /*0bb0*/  FADD R8, R11, -R7 ;  /* 0x800000070b087221 */ /* 0x000fe20000000000 */
[----:B------:R-:W-:-:S03]  /*0bc0*/  FMUL R15, R10, 1.4426950216293334961 ;  /* 0x3fb8aa3b0a0f7820 */ /* 0x000fc60000400000 */
[----:B------:R-:W-:Y:S01]  /*0bd0*/  FMUL R14, R8, 1.4426950216293334961 ;  /* 0x3fb8aa3b080e7820 */ /* 0x000fe20000400000 */
[----:B------:R-:W-:Y:S01]  /*0be0*/  FADD R8, R17, -R7 ;  /* 0x8000000711087221 */ /* 0x000fe20000000000 */
[----:B------:R-:W-:Y:S06]  /*0bf0*/  BAR.SYNC 0x0 ;  /* 0x0000000000007b1d */ /* 0x000fec0000000000 */
[----:B------:R-:W-:Y:S01]  /*0c00*/  FSETP.GEU.AND P3, PT, R13, -126, PT ;  /* 0xc2fc00000d00780b */ /* 0x000fe20003f6e000 */
[----:B------:R-:W-:Y:S01]  /*0c10*/  FMUL R16, R8, 1.4426950216293334961 ;  /* 0x3fb8aa3b08107820 */ /* 0x000fe20000400000 */
[----:B------:R-:W-:-:S02]  /*0c20*/  FSETP.GEU.AND P4, PT, R14, -126, PT ;  /* 0xc2fc00000e00780b */ /* 0x000fc40003f8e000 */
[----:B------:R-:W-:Y:S02]  /*0c30*/  FSETP.GEU.AND P5, PT, R15, -126, PT ;  /* 0xc2fc00000f00780b */ /* 0x000fe40003fae000 */
[----:B------:R-:W-:-:S07]  /*0c40*/  FSETP.GEU.AND P6, PT, R16, -126, PT ;  /* 0xc2fc00001000780b */ /* 0x000fce0003fce000 */
[----:B------:R-:W-:Y:S02]  /*0c50*/  @!P3 FMUL R13, R13, 0.5 ;  /* 0x3f0000000d0db820 */ /* 0x000fe40000400000 */
[----:B------:R-:W-:Y:S02]  /*0c60*/  @!P4 FMUL R14, R14, 0.5 ;  /* 0x3f0000000e0ec820 */ /* 0x000fe40000400000 */
[----:B------:R-:W0:Y:S01]  /*0c70*/  MUFU.EX2 R8, R13 ;  /* 0x0000000d00087308 */ /* 0x000e220000000800 */
[----:B------:R-:W-:Y:S01]  /*0c80*/  @!P5 FMUL R15, R15, 0.5 ;  /* 0x3f0000000f0fd820 */ /* 0x000fe20000400000 */
[----:B------:R-:W-:-:S06]  /*0c90*/  @!P6 FMUL R16, R16, 0.5 ;  /* 0x3f0000001010e820 */ /* 0x000fcc0000400000 */
[----:B------:R-:W1:Y:S08]  /*0ca0*/  MUFU.EX2 R9, R14 ;  /* 0x0000000e00097308 */ /* 0x000e700000000800 */
[----:B------:R-:W2:Y:S01]  /*0cb0*/  MUFU.EX2 R10, R15 ;  /* 0x0000000f000a7308 */ /* 0x000ea20000000800 */
[----:B0-----:R-:W-:-:S07]  /*0cc0*/  @!P3 FMUL R8, R8, R8 ;  /* 0x000000080808b220 */ /* 0x001fce0000400000 */
[----:B------:R-:W0:Y:S01]  /*0cd0*/  MUFU.EX2 R11, R16 ;  /* 0x00000010000b7308 */ /* 0x000e220000000800 */
[----:B-1----:R-:W-:-:S04]  /*0ce0*/  @!P4 FMUL R9, R9, R9 ;  /* 0x000000090909c220 */ /* 0x002fc80000400000 */
[----:B------:R-:W-:Y:S01]  /*0cf0*/  FADD R13, R8, R9 ;  /* 0x00000009080d7221 */ /* 0x000fe20000000000 */
[----:B--2---:R-:W-:-:S04]  /*0d00*/  @!P5 FMUL R10, R10, R10 ;  /* 0x0000000a0a0ad220 */ /* 0x004fc80000400000 */
[----:B------:R-:W-:Y:S01]  /*0d10*/  FADD R18, R10, R13 ;  /* 0x0000000d0a127221 */ /* 0x000fe20000000000 */
[----:B0-----:R-:W-:-:S04]  /*0d20*/  @!P6 FMUL R11, R11, R11 ;  /* 0x0000000b0b0be220 */ /* 0x001fc80000400000 */
[----:B------:R-:W-:-:S05]  /*0d30*/  FADD R18, R11, R18 ;  /* 0x000000120b127221 */ /* 0x000fca0000000000 */
[----:B------:R-:W0:Y:S02]  /*0d40*/  SHFL.BFLY PT, R13, R18, 0x10, 0x1f ;  /* 0x0e001f00120d7f89 */ /* 0x000e2400000e0000 */
[----:B0-----:R-:W-:-:S05]  /*0d50*/  FADD R13, R18, R13 ;  /* 0x0000000d120d7221 */ /* 0x001fca0000000000 */
        /* <DEDUP_REMOVED lines=8> */
[----:B------:R-:W-:Y:S04]  /*0de0*/  @!P1 STS [R5], R20 ;  /* 0x0000001405009388 */ /* 0x000fe80000000800 */
[----:B------:R-:W-:Y:S06]  /*0df0*/  BAR.SYNC 0x0 ;  /* 0x0000000000007b1d */ /* 0x000fec0000000000 */
[----:B------:R-:W0:Y:S01]  /*0e00*/  @!P2 LDS R0, [R4.X4] ;  /* 0x000000000400a984 */ /* 0x000e220000004800 */
[----:B------:R-:W-:-:S02]  /*0e10*/  ISETP.NE.AND P2, PT, R12, RZ, PT ;  /* 0x000000ff0c00720c */ /* 0x000fc40003f45270 */
[----:B------:R-:W-:Y:S01]  /*0e20*/  LEA R12, P3, R3, c[0x0][0x178], 0x1 ;  /* 0x00005e00030c7a11 */ /* 0x000fe200078608ff */
[----:B0-----:R-:W0:Y:S02]  /*0e30*/  SHFL.BFLY PT, R13, R0, 0x2, 0x1f ;  /* 0x0c401f00000d7f89 */ /* 0x001e2400000e0000 */
[----:B0-----:R-:W-:-:S05]  /*0e40*/  FADD R13, R0, R13 ;  /* 0x0000000d000d7221 */ /* 0x001fca0000000000 */
[----:B------:R-:W0:Y:S02]  /*0e50*/  SHFL.BFLY PT, R14, R13, 0x1, 0x1f ;  /* 0x0c201f000d0e7f89 */ /* 0x000e2400000e0000 */
[----:B0-----:R-:W-:Y:S01]  /*0e60*/  FADD R15, R13, R14 ;  /* 0x0000000e0d0f7221 */ /* 0x001fe20000000000 */
[----:B------:R-:W-:-:S04]  /*0e70*/  LEA.HI.X R13, R3, c[0x0][0x17c], R6, 0x1, P3 ;  /* 0x00005f00030d7a11 */ /* 0x000fc800018f0c06 */
[----:B------:R-:W-:Y:S04]  /*0e80*/  @P0 STS [R4.X4], R15 ;  /* 0x0000000f04000388 */ /* 0x000fe80000004800 */
[----:B------:R-:W-:Y:S06]  /*0e90*/  BAR.SYNC 0x0 ;  /* 0x0000000000007b1d */ /* 0x000fec0000000000 */
[----:B------:R-:W0:Y:S01]  /*0ea0*/  LDS R14, [RZ] ;  /* 0x00000000ff0e7984 */ /* 0x000e220000000800 */
[----:B------:R-:W-:-:S05]  /*0eb0*/  MOV R15, 0x4 ;  /* 0x00000004000f7802 */ /* 0x000fca0000000f00 */
[----:B------:R-:W-:-:S04]  /*0ec0*/  IMAD.WIDE R4, R2, R15, c[0x0][0x168] ;  /* 0x00005a0002047625 */ /* 0x000fc800078e020f */
[----:B------:R-:W-:Y:S01]  /*0ed0*/  IMAD.WIDE R2, R2, R15, c[0x0][0x170] ;  /* 0x00005c0002027625 */ /* 0x000fe200078e020f */
[----:B0-----:R-:W-:-:S04]  /*0ee0*/  FADD R17, RZ, R14 ;  /* 0x0000000eff117221 */ /* 0x001fc80000000000 */
[C---:B------:R-:W-:Y:S01]  /*0ef0*/  FMUL R14, R17.reuse, 0.25 ;  /* 0x3e800000110e7820 */ /* 0x040fe20000400000 */
[C---:B------:R-:W-:Y:S02]  /*0f00*/  FSETP.GEU.AND P1, PT, |R17|.reuse, 1.175494350822287508e-38, PT ;  /* 0x008000001100780b */ /* 0x040fe40003f2e200 */
[----:B------:R-:W-:-:S04]  /*0f10*/  FSETP.GT.AND P0, PT, |R17|, 8.50705917302346158658e+37, PT ;  /* 0x7e8000001100780b */ /* 0x000fc80003f04200 */
[----:B------:R-:W-:-:S07]  /*0f20*/  FSEL R14, R14, R17, P0 ;  /* 0x000000110e0e7208 */ /* 0x000fce0000000000 */
[----:B------:R-:W-:Y:S02]  /*0f30*/  @!P1 FMUL R14, R14, 16777216 ;  /* 0x4b8000000e0e9820 */ /* 0x000fe40000400000 */
[----:B------:R-:W-:Y:S01]  /*0f40*/  @P0 FMUL R8, R8, 0.25 ;  /* 0x3e80000008080820 */ /* 0x000fe20000400000 */
[----:B------:R-:W-:Y:S01]  /*0f50*/  @P0 FMUL R9, R9, 0.25 ;  /* 0x3e80000009090820 */ /* 0x000fe20000400000 */
[----:B------:R-:W-:Y:S01]  /*0f60*/  @P0 FMUL R10, R10, 0.25 ;  /* 0x3e8000000a0a0820 */ /* 0x000fe20000400000 */
[----:B------:R-:W-:Y:S01]  /*0f70*/  @P0 FMUL R11, R11, 0.25 ;  /* 0x3e8000000b0b0820 */ /* 0x000fe20000400000 */
[----:B------:R-:W0:Y:S01]  /*0f80*/  MUFU.RCP R14, R14 ;  /* 0x0000000e000e7308 */ /* 0x000e220000001000 */
[----:B------:R-:W-:Y:S01]  /*0f90*/  @!P1 FMUL R8, R8, 16777216 ;  /* 0x4b80000008089820 */ /* 0x000fe20000400000 */
[----:B------:R-:W-:Y:S01]  /*0fa0*/  @!P1 FMUL R9, R9, 16777216 ;  /* 0x4b80000009099820 */ /* 0x000fe20000400000 */
[----:B------:R-:W-:Y:S01]  /*0fb0*/  @!P1 FMUL R10, R10, 16777216 ;  /* 0x4b8000000a0a9820 */ /* 0x000fe20000400000 */
[----:B------:R-:W-:Y:S01]  /*0fc0*/  @!P1 FMUL R11, R11, 16777216 ;  /* 0x4b8000000b0b9820 */ /* 0x000fe20000400000 */
[C---:B0-----:R-:W-:Y:S01]  /*0fd0*/  FMUL R8, R14.reuse, R8 ;  /* 0x000000080e087220 */ /* 0x041fe20000400000 */
[C---:B------:R-:W-:Y:S01]  /*0fe0*/  FMUL R9, R14.reuse, R9 ;  /* 0x000000090e097220 */ /* 0x040fe20000400000 */
[C---:B------:R-:W-:Y:S01]  /*0ff0*/  FMUL R10, R14.reuse, R10 ;  /* 0x0000000a0e0a7220 */ /* 0x040fe20000400000 */
[----:B------:R-:W-:-:S03]  /*1000*/  FMUL R11, R14, R11 ;  /* 0x0000000b0e0b7220 */ /* 0x000fc60000400000 */
[----:B------:R-:W-:Y:S02]  /*1010*/  F2FP.BF16.F32.PACK_AB R8, R9, R8 ;  /* 0x000000080908723e */ /* 0x000fe400000010ff */
[----:B------:R-:W-:-:S05]  /*1020*/  F2FP.BF16.F32.PACK_AB R9, R11, R10 ;  /* 0x0000000a0b09723e */ /* 0x000fca00000010ff */
[----:B------:R0:W-:Y:S04]  /*1030*/  STG.E.64 [R12.64], R8 ;  /* 0x000000080c007986 */ /* 0x0001e8000c101b04 */
[----:B------:R0:W-:Y:S01]  /*1040*/  @!P2 STG.E [R4.64], R7 ;  /* 0x000000070400a986 */ /* 0x0001e2000c101904 */
[----:B------:R-:W-:Y:S05]  /*1050*/  @P2 EXIT ;  /* 0x000000000000294d */ /* 0x000fea0003800000 */
[----:B------:R-:W-:Y:S01]  /*1060*/  STG.E [R2.64], R17 ;  /* 0x0000001102007986 */ /* 0x000fe2000c101904 */
[----:B------:R-:W-:Y:S05]  /*1070*/  EXIT ;  /* 0x000000000000794d */ /* 0x000fea0003800000 */
.L_x_12:
[----:B------:R-:W-:-:S00]  /*1080*/  BRA `(.L_x_12) ;  /* 0xfffffff000007947 */ /* 0x000fc0000383ffff */
[----:B------:R-:W-:-:S00]  /*1090*/  NOP ;  /* 0x0000000000007918 */ /* 0x000fc00000000000 */
        /* <DEDUP_REMOVED lines=14> */
.L_x_13:


//--------------------- .nv.global.init           --------------------------
	.section	.nv.global.init,"aw",@progbits
.nv.global.init:
	.type		_$_str,@object
	.size		_$_str,(.L_0 - _$_str)
_$_str:
        /*0000*/ 	.byte	0x5f, 0x5f, 0x43, 0x55, 0x44, 0x41, 0x5f, 0x46, 0x54, 0x5a, 0x00
.L_0:


//--------------------- .nv.shared.triton__0d1d2d3d4de5de --------------------------
	.section	.nv.shared.triton__0d1d2d3d4de5de,"aw",@nobits
	.align	16
